//
// Generated by NVIDIA NVVM Compiler
//
// Compiler Build ID: CL-36424714
// Cuda compilation tools, release 13.0, V13.0.88
// Based on NVVM 20.0.0
//

.version 9.0
.target sm_100
.address_size 64

	// .globl	colorsKernel

.visible .entry colorsKernel(
	.param .u32 colorsKernel_param_0,
	.param .u64 .ptr .align 1 colorsKernel_param_1,
	.param .u32 colorsKernel_param_2,
	.param .u32 colorsKernel_param_3,
	.param .u64 .ptr .align 1 colorsKernel_param_4,
	.param .u32 colorsKernel_param_5,
	.param .u32 colorsKernel_param_6,
	.param .u64 .ptr .align 1 colorsKernel_param_7,
	.param .u32 colorsKernel_param_8,
	.param .u32 colorsKernel_param_9
)
{
	.reg .pred 	%p<22>;
	.reg .b32 	%r<76>;
	.reg .b32 	%f<59>;
	.reg .b64 	%rd<13>;
	.reg .b64 	%fd<25>;

	ld.param.u32 	%r8, [colorsKernel_param_0];
	ld.param.u64 	%rd2, [colorsKernel_param_1];
	ld.param.u32 	%r2, [colorsKernel_param_2];
	ld.param.u32 	%r3, [colorsKernel_param_3];
	ld.param.u64 	%rd3, [colorsKernel_param_4];
	ld.param.u32 	%r4, [colorsKernel_param_5];
	ld.param.u32 	%r5, [colorsKernel_param_6];
	ld.param.u64 	%rd4, [colorsKernel_param_7];
	ld.param.u32 	%r6, [colorsKernel_param_8];
	ld.param.u32 	%r7, [colorsKernel_param_9];
	mov.u32 	%r9, %ctaid.x;
	mov.u32 	%r10, %ntid.x;
	mov.u32 	%r11, %tid.x;
	mad.lo.s32 	%r1, %r9, %r10, %r11;
	setp.ge.s32 	%p1, %r1, %r8;
	@%p1 bra 	$L__BB0_18;
	cvta.to.global.u64 	%rd5, %rd2;
	div.s32 	%r12, %r1, %r3;
	mul.lo.s32 	%r13, %r12, %r3;
	sub.s32 	%r14, %r1, %r13;
	mad.lo.s32 	%r15, %r12, %r2, %r14;
	mul.wide.s32 	%rd6, %r15, 4;
	add.s64 	%rd7, %rd5, %rd6;
	ld.global.f32 	%f1, [%rd7];
	setp.eq.s32 	%p2, %r7, -1;
	mov.f32 	%f3, 0f3F800000;
	@%p2 bra 	$L__BB0_3;
	div.s32 	%r16, %r1, %r6;
	mul.lo.s32 	%r17, %r16, %r6;
	sub.s32 	%r18, %r1, %r17;
	mad.lo.s32 	%r19, %r16, %r7, %r18;
	cvta.to.global.u64 	%rd8, %rd4;
	mul.wide.s32 	%rd9, %r19, 4;
	add.s64 	%rd10, %rd8, %rd9;
	ld.global.f32 	%f3, [%rd10];
$L__BB0_3:
	div.s32 	%r20, %r1, %r5;
	mul.lo.s32 	%r21, %r20, %r5;
	sub.s32 	%r22, %r1, %r21;
	mad.lo.s32 	%r23, %r20, %r4, %r22;
	cvta.to.global.u64 	%rd11, %rd3;
	mul.wide.s32 	%rd12, %r23, 4;
	add.s64 	%rd1, %rd11, %rd12;
	abs.f32 	%f5, %f1;
	setp.num.f32 	%p3, %f5, %f5;
	@%p3 bra 	$L__BB0_5;
	mul.f32 	%f6, %f3, 0f00000000;
	cvt.rni.f32.f32 	%f7, %f6;
	cvt.rzi.s32.f32 	%r24, %f7;
	shl.b32 	%r25, %r24, 16;
	shl.b32 	%r26, %r24, 8;
	or.b32  	%r27, %r26, %r25;
	or.b32  	%r28, %r27, %r24;
	st.global.u32 	[%rd1], %r28;
	bra.uni 	$L__BB0_18;
$L__BB0_5:
	cvt.f64.f32 	%fd1, %f1;
	setp.ltu.f64 	%p4, %fd1, 0dBEE4F8B588E368F1;
	setp.geu.f64 	%p5, %fd1, 0d3FF0C152382D7365;
	or.pred  	%p6, %p4, %p5;
	@%p6 bra 	$L__BB0_7;
	mul.f32 	%f50, %f1, 0f40400000;
	cvt.f64.f32 	%fd22, %f50;
	div.rn.f64 	%fd23, %fd22, 0d400921FB54442D18;
	mul.f64 	%fd24, %fd23, 0d406FE00000000000;
	cvt.rn.f32.f64 	%f51, %fd24;
	mul.f32 	%f52, %f3, 0f437F0000;
	cvt.rni.f32.f32 	%f53, %f52;
	cvt.rzi.s32.f32 	%r69, %f53;
	shl.b32 	%r70, %r69, 16;
	mul.f32 	%f54, %f3, %f51;
	cvt.rni.f32.f32 	%f55, %f54;
	cvt.rzi.s32.f32 	%r71, %f55;
	shl.b32 	%r72, %r71, 8;
	mul.f32 	%f56, %f3, 0f00000000;
	cvt.rni.f32.f32 	%f57, %f56;
	cvt.rzi.s32.f32 	%r73, %f57;
	or.b32  	%r74, %r72, %r73;
	or.b32  	%r75, %r74, %r70;
	st.global.u32 	[%rd1], %r75;
	bra.uni 	$L__BB0_18;
$L__BB0_7:
	setp.ltu.f64 	%p7, %fd1, 0d3FF0C152382D7365;
	setp.geu.f64 	%p8, %fd1, 0d4000C152382D7365;
	or.pred  	%p9, %p7, %p8;
	@%p9 bra 	$L__BB0_9;
	mul.f32 	%f42, %f1, 0fC0400000;
	cvt.f64.f32 	%fd18, %f42;
	div.rn.f64 	%fd19, %fd18, 0d400921FB54442D18;
	add.f64 	%fd20, %fd19, 0d4000000000000000;
	mul.f64 	%fd21, %fd20, 0d406FE00000000000;
	cvt.rn.f32.f64 	%f43, %fd21;
	mul.f32 	%f44, %f3, %f43;
	cvt.rni.f32.f32 	%f45, %f44;
	cvt.rzi.s32.f32 	%r62, %f45;
	shl.b32 	%r63, %r62, 16;
	mul.f32 	%f46, %f3, 0f437F0000;
	cvt.rni.f32.f32 	%f47, %f46;
	cvt.rzi.s32.f32 	%r64, %f47;
	shl.b32 	%r65, %r64, 8;
	mul.f32 	%f48, %f3, 0f00000000;
	cvt.rni.f32.f32 	%f49, %f48;
	cvt.rzi.s32.f32 	%r66, %f49;
	or.b32  	%r67, %r65, %r66;
	or.b32  	%r68, %r67, %r63;
	st.global.u32 	[%rd1], %r68;
	bra.uni 	$L__BB0_18;
$L__BB0_9:
	setp.ltu.f64 	%p10, %fd1, 0d4000C152382D7365;
	setp.geu.f64 	%p11, %fd1, 0d400921FB54442D18;
	or.pred  	%p12, %p10, %p11;
	@%p12 bra 	$L__BB0_11;
	mul.f32 	%f34, %f1, 0f40400000;
	cvt.f64.f32 	%fd14, %f34;
	div.rn.f64 	%fd15, %fd14, 0d400921FB54442D18;
	add.f64 	%fd16, %fd15, 0dC000000000000000;
	mul.f64 	%fd17, %fd16, 0d406FE00000000000;
	cvt.rn.f32.f64 	%f35, %fd17;
	mul.f32 	%f36, %f3, 0f00000000;
	cvt.rni.f32.f32 	%f37, %f36;
	cvt.rzi.s32.f32 	%r55, %f37;
	shl.b32 	%r56, %r55, 16;
	mul.f32 	%f38, %f3, 0f437F0000;
	cvt.rni.f32.f32 	%f39, %f38;
	cvt.rzi.s32.f32 	%r57, %f39;
	shl.b32 	%r58, %r57, 8;
	mul.f32 	%f40, %f3, %f35;
	cvt.rni.f32.f32 	%f41, %f40;
	cvt.rzi.s32.f32 	%r59, %f41;
	or.b32  	%r60, %r58, %r59;
	or.b32  	%r61, %r60, %r56;
	st.global.u32 	[%rd1], %r61;
	bra.uni 	$L__BB0_18;
$L__BB0_11:
	setp.ltu.f64 	%p13, %fd1, 0d400921FB54442D18;
	setp.geu.f64 	%p14, %fd1, 0d4010C152382D7365;
	or.pred  	%p15, %p13, %p14;
	@%p15 bra 	$L__BB0_13;
	mul.f32 	%f26, %f1, 0fC0400000;
	cvt.f64.f32 	%fd10, %f26;
	div.rn.f64 	%fd11, %fd10, 0d400921FB54442D18;
	add.f64 	%fd12, %fd11, 0d4010000000000000;
	mul.f64 	%fd13, %fd12, 0d406FE00000000000;
	cvt.rn.f32.f64 	%f27, %fd13;
	mul.f32 	%f28, %f3, 0f00000000;
	cvt.rni.f32.f32 	%f29, %f28;
	cvt.rzi.s32.f32 	%r48, %f29;
	shl.b32 	%r49, %r48, 16;
	mul.f32 	%f30, %f3, %f27;
	cvt.rni.f32.f32 	%f31, %f30;
	cvt.rzi.s32.f32 	%r50, %f31;
	shl.b32 	%r51, %r50, 8;
	mul.f32 	%f32, %f3, 0f437F0000;
	cvt.rni.f32.f32 	%f33, %f32;
	cvt.rzi.s32.f32 	%r52, %f33;
	or.b32  	%r53, %r51, %r52;
	or.b32  	%r54, %r53, %r49;
	st.global.u32 	[%rd1], %r54;
	bra.uni 	$L__BB0_18;
$L__BB0_13:
	setp.ltu.f64 	%p16, %fd1, 0d4010C152382D7365;
	setp.geu.f64 	%p17, %fd1, 0d4014F1A6C638D03F;
	or.pred  	%p18, %p16, %p17;
	@%p18 bra 	$L__BB0_15;
	mul.f32 	%f18, %f1, 0f40400000;
	cvt.f64.f32 	%fd6, %f18;
	div.rn.f64 	%fd7, %fd6, 0d400921FB54442D18;
	add.f64 	%fd8, %fd7, 0dC010000000000000;
	mul.f64 	%fd9, %fd8, 0d406FE00000000000;
	cvt.rn.f32.f64 	%f19, %fd9;
	mul.f32 	%f20, %f3, %f19;
	cvt.rni.f32.f32 	%f21, %f20;
	cvt.rzi.s32.f32 	%r41, %f21;
	shl.b32 	%r42, %r41, 16;
	mul.f32 	%f22, %f3, 0f00000000;
	cvt.rni.f32.f32 	%f23, %f22;
	cvt.rzi.s32.f32 	%r43, %f23;
	shl.b32 	%r44, %r43, 8;
	mul.f32 	%f24, %f3, 0f437F0000;
	cvt.rni.f32.f32 	%f25, %f24;
	cvt.rzi.s32.f32 	%r45, %f25;
	or.b32  	%r46, %r44, %r45;
	or.b32  	%r47, %r46, %r42;
	st.global.u32 	[%rd1], %r47;
	bra.uni 	$L__BB0_18;
$L__BB0_15:
	setp.ltu.f64 	%p19, %fd1, 0d4014F1A6C638D03F;
	setp.gtu.f64 	%p20, %fd1, 0d401921FDF35ADE34;
	or.pred  	%p21, %p19, %p20;
	@%p21 bra 	$L__BB0_17;
	mul.f32 	%f10, %f1, 0fC0400000;
	cvt.f64.f32 	%fd2, %f10;
	div.rn.f64 	%fd3, %fd2, 0d400921FB54442D18;
	add.f64 	%fd4, %fd3, 0d4018000000000000;
	mul.f64 	%fd5, %fd4, 0d406FE00000000000;
	cvt.rn.f32.f64 	%f11, %fd5;
	mul.f32 	%f12, %f3, 0f437F0000;
	cvt.rni.f32.f32 	%f13, %f12;
	cvt.rzi.s32.f32 	%r34, %f13;
	shl.b32 	%r35, %r34, 16;
	mul.f32 	%f14, %f3, 0f00000000;
	cvt.rni.f32.f32 	%f15, %f14;
	cvt.rzi.s32.f32 	%r36, %f15;
	shl.b32 	%r37, %r36, 8;
	mul.f32 	%f16, %f3, %f11;
	cvt.rni.f32.f32 	%f17, %f16;
	cvt.rzi.s32.f32 	%r38, %f17;
	or.b32  	%r39, %r37, %r38;
	or.b32  	%r40, %r39, %r35;
	st.global.u32 	[%rd1], %r40;
	bra.uni 	$L__BB0_18;
$L__BB0_17:
	mul.f32 	%f8, %f3, 0f00000000;
	cvt.rni.f32.f32 	%f9, %f8;
	cvt.rzi.s32.f32 	%r29, %f9;
	shl.b32 	%r30, %r29, 16;
	shl.b32 	%r31, %r29, 8;
	or.b32  	%r32, %r31, %r30;
	or.b32  	%r33, %r32, %r29;
	st.global.u32 	[%rd1], %r33;
$L__BB0_18:
	ret;

}


// ===== COMPILED SASS (sm_100) =====

	.target	sm_100

	.elftype	@"ET_EXEC"


//--------------------- .note.nv.tkinfo           --------------------------
	.section	.note.nv.tkinfo,"",@"SHT_NOTE"
	.sectionflags	@"SHF_NOTE_NV_TKINFO"
	.tkinfo
        /*0018*/ 	.word	0x00000002
        /*0030*/ 	.string	""
        /*0030*/ 	.string	"ptxas"
        /*0030*/ 	.string	"Cuda compilation tools, release 13.0, V13.0.88"
        /*0030*/ 	.string	"Build cuda_13.0.r13.0/compiler.36424714_0"
        /*0030*/ 	.string	"-arch sm_100 -m 64 "



//--------------------- .note.nv.cuinfo           --------------------------
	.section	.note.nv.cuinfo,"",@"SHT_NOTE"
	.sectionflags	@"SHF_NOTE_NV_CUINFO"
        /*0018*/ 	.short	0x0002
        /*001a*/ 	.short	0x0064
        /*001c*/ 	.short	0x0082
	.zero		2


//--------------------- .nv.info                  --------------------------
	.section	.nv.info,"",@"SHT_CUDA_INFO"
	.align	4


	//----- nvinfo : EIATTR_REGCOUNT
	.align		4
        /*0000*/ 	.byte	0x04, 0x2f
        /*0002*/ 	.short	(.L_1 - .L_0)
	.align		4
.L_0:
        /*0004*/ 	.word	index@(colorsKernel)
        /*0008*/ 	.word	0x0000001b


	//----- nvinfo : EIATTR_FRAME_SIZE
	.align		4
.L_1:
        /*000c*/ 	.byte	0x04, 0x11
        /*000e*/ 	.short	(.L_3 - .L_2)
	.align		4
.L_2:
        /*0010*/ 	.word	index@($__internal_0_$__cuda_sm20_div_rn_f64_full)
        /*0014*/ 	.word	0x00000000


	//----- nvinfo : EIATTR_FRAME_SIZE
	.align		4
.L_3:
        /*0018*/ 	.byte	0x04, 0x11
        /*001a*/ 	.short	(.L_5 - .L_4)
	.align		4
.L_4:
        /*001c*/ 	.word	index@(colorsKernel)
        /*0020*/ 	.word	0x00000000


	//----- nvinfo : EIATTR_MIN_STACK_SIZE
	.align		4
.L_5:
        /*0024*/ 	.byte	0x04, 0x12
        /*0026*/ 	.short	(.L_7 - .L_6)
	.align		4
.L_6:
        /*0028*/ 	.word	index@(colorsKernel)
        /*002c*/ 	.word	0x00000000
.L_7:


//--------------------- .nv.compat                --------------------------
	.section	.nv.compat,"",@"SHT_CUDA_COMPAT_INFO"
	.align	4
        /*0000*/ 	.byte	0x02, 0x09, 0x00, 0x00, 0x02, 0x02, 0x01, 0x00, 0x02, 0x05, 0x05, 0x00, 0x03, 0x07, 0x01, 0x01
        /*0010*/ 	.byte	0x02, 0x03, 0x00, 0x00, 0x02, 0x06, 0x01, 0x00, 0x04, 0x0b, 0x08, 0x00, 0x01, 0x00, 0x00, 0x00
        /*0020*/ 	.byte	0x00, 0x00, 0x00, 0x00


//--------------------- .nv.info.colorsKernel     --------------------------
	.section	.nv.info.colorsKernel,"",@"SHT_CUDA_INFO"
	.sectionflags	@""
	.align	4


	//----- nvinfo : EIATTR_CUDA_API_VERSION
	.align		4
        /*0000*/ 	.byte	0x04, 0x37
        /*0002*/ 	.short	(.L_9 - .L_8)
.L_8:
        /*0004*/ 	.word	0x00000082


	//----- nvinfo : EIATTR_KPARAM_INFO
	.align		4
.L_9:
        /*0008*/ 	.byte	0x04, 0x17
        /*000a*/ 	.short	(.L_11 - .L_10)
.L_10:
        /*000c*/ 	.word	0x00000000
        /*0010*/ 	.short	0x0009
        /*0012*/ 	.short	0x0034
        /*0014*/ 	.byte	0x00, 0xf0, 0x11, 0x00


	//----- nvinfo : EIATTR_KPARAM_INFO
	.align		4
.L_11:
        /*0018*/ 	.byte	0x04, 0x17
        /*001a*/ 	.short	(.L_13 - .L_12)
.L_12:
        /*001c*/ 	.word	0x00000000
        /*0020*/ 	.short	0x0008
        /*0022*/ 	.short	0x0030
        /*0024*/ 	.byte	0x00, 0xf0, 0x11, 0x00


	//----- nvinfo : EIATTR_KPARAM_INFO
	.align		4
.L_13:
        /*0028*/ 	.byte	0x04, 0x17
        /*002a*/ 	.short	(.L_15 - .L_14)
.L_14:
        /*002c*/ 	.word	0x00000000
        /*0030*/ 	.short	0x0007
        /*0032*/ 	.short	0x0028
        /*0034*/ 	.byte	0x00, 0xf5, 0x21, 0x00


	//----- nvinfo : EIATTR_KPARAM_INFO
	.align		4
.L_15:
        /*0038*/ 	.byte	0x04, 0x17
        /*003a*/ 	.short	(.L_17 - .L_16)
.L_16:
        /*003c*/ 	.word	0x00000000
        /*0040*/ 	.short	0x0006
        /*0042*/ 	.short	0x0024
        /*0044*/ 	.byte	0x00, 0xf0, 0x11, 0x00


	//----- nvinfo : EIATTR_KPARAM_INFO
	.align		4
.L_17:
        /*0048*/ 	.byte	0x04, 0x17
        /*004a*/ 	.short	(.L_19 - .L_18)
.L_18:
        /*004c*/ 	.word	0x00000000
        /*0050*/ 	.short	0x0005
        /*0052*/ 	.short	0x0020
        /*0054*/ 	.byte	0x00, 0xf0, 0x11, 0x00


	//----- nvinfo : EIATTR_KPARAM_INFO
	.align		4
.L_19:
        /*0058*/ 	.byte	0x04, 0x17
        /*005a*/ 	.short	(.L_21 - .L_20)
.L_20:
        /*005c*/ 	.word	0x00000000
        /*0060*/ 	.short	0x0004
        /*0062*/ 	.short	0x0018
        /*0064*/ 	.byte	0x00, 0xf5, 0x21, 0x00


	//----- nvinfo : EIATTR_KPARAM_INFO
	.align		4
.L_21:
        /*0068*/ 	.byte	0x04, 0x17
        /*006a*/ 	.short	(.L_23 - .L_22)
.L_22:
        /*006c*/ 	.word	0x00000000
        /*0070*/ 	.short	0x0003
        /*0072*/ 	.short	0x0014
        /*0074*/ 	.byte	0x00, 0xf0, 0x11, 0x00


	//----- nvinfo : EIATTR_KPARAM_INFO
	.align		4
.L_23:
        /*0078*/ 	.byte	0x04, 0x17
        /*007a*/ 	.short	(.L_25 - .L_24)
.L_24:
        /*007c*/ 	.word	0x00000000
        /*0080*/ 	.short	0x0002
        /*0082*/ 	.short	0x0010
        /*0084*/ 	.byte	0x00, 0xf0, 0x11, 0x00


	//----- nvinfo : EIATTR_KPARAM_INFO
	.align		4
.L_25:
        /*0088*/ 	.byte	0x04, 0x17
        /*008a*/ 	.short	(.L_27 - .L_26)
.L_26:
        /*008c*/ 	.word	0x00000000
        /*0090*/ 	.short	0x0001
        /*0092*/ 	.short	0x0008
        /*0094*/ 	.byte	0x00, 0xf5, 0x21, 0x00


	//----- nvinfo : EIATTR_KPARAM_INFO
	.align		4
.L_27:
        /*0098*/ 	.byte	0x04, 0x17
        /*009a*/ 	.short	(.L_29 - .L_28)
.L_28:
        /*009c*/ 	.word	0x00000000
        /*00a0*/ 	.short	0x0000
        /*00a2*/ 	.short	0x0000
        /*00a4*/ 	.byte	0x00, 0xf0, 0x11, 0x00


	//----- nvinfo : EIATTR_SPARSE_MMA_MASK
	.align		4
.L_29:
        /*00a8*/ 	.byte	0x03, 0x50
        /*00aa*/ 	.short	0x0000


	//----- nvinfo : EIATTR_MAXREG_COUNT
	.align		4
        /*00ac*/ 	.byte	0x03, 0x1b
        /*00ae*/ 	.short	0x00ff


	//----- nvinfo : EIATTR_MERCURY_ISA_VERSION
	.align		4
        /*00b0*/ 	.byte	0x03, 0x5f
        /*00b2*/ 	.short	0x0101


	//----- nvinfo : EIATTR_VRC_CTA_INIT_COUNT
	.align		4
        /*00b4*/ 	.byte	0x02, 0x4a
	.zero		1
	.zero		1


	//----- nvinfo : EIATTR_EXIT_INSTR_OFFSETS
	.align		4
        /*00b8*/ 	.byte	0x04, 0x1c
        /*00ba*/ 	.short	(.L_31 - .L_30)


	//   ....[0]....
.L_30:
        /*00bc*/ 	.word	0x00000070


	//   ....[1]....
        /*00c0*/ 	.word	0x00000700


	//   ....[2]....
        /*00c4*/ 	.word	0x000009f0


	//   ....[3]....
        /*00c8*/ 	.word	0x00000c80


	//   ....[4]....
        /*00cc*/ 	.word	0x00000f10


	//   ....[5]....
        /*00d0*/ 	.word	0x000011a0


	//   ....[6]....
        /*00d4*/ 	.word	0x00001430


	//   ....[7]....
        /*00d8*/ 	.word	0x000016c0


	//   ....[8]....
        /*00dc*/ 	.word	0x00001730


	//----- nvinfo : EIATTR_CRS_STACK_SIZE
	.align		4
.L_31:
        /*00e0*/ 	.byte	0x04, 0x1e
        /*00e2*/ 	.short	(.L_33 - .L_32)
.L_32:
        /*00e4*/ 	.word	0x00000000


	//----- nvinfo : EIATTR_CBANK_PARAM_SIZE
	.align		4
.L_33:
        /*00e8*/ 	.byte	0x03, 0x19
        /*00ea*/ 	.short	0x0038


	//----- nvinfo : EIATTR_PARAM_CBANK
	.align		4
        /*00ec*/ 	.byte	0x04, 0x0a
        /*00ee*/ 	.short	(.L_35 - .L_34)
	.align		4
.L_34:
        /*00f0*/ 	.word	index@(.nv.constant0.colorsKernel)
        /*00f4*/ 	.short	0x0380
        /*00f6*/ 	.short	0x0038


	//----- nvinfo : EIATTR_SW_WAR
	.align		4
.L_35:
        /*00f8*/ 	.byte	0x04, 0x36
        /*00fa*/ 	.short	(.L_37 - .L_36)
.L_36:
        /*00fc*/ 	.word	0x00000008
.L_37:


//--------------------- .nv.callgraph             --------------------------
	.section	.nv.callgraph,"",@"SHT_CUDA_CALLGRAPH"
	.align	4
	.sectionentsize	8
	.align		4
        /*0000*/ 	.word	0x00000000
	.align		4
        /*0004*/ 	.word	0xffffffff
	.align		4
        /*0008*/ 	.word	0x00000000
	.align		4
        /*000c*/ 	.word	0xfffffffe
	.align		4
        /*0010*/ 	.word	0x00000000
	.align		4
        /*0014*/ 	.word	0xfffffffd
	.align		4
        /*0018*/ 	.word	0x00000000
	.align		4
        /*001c*/ 	.word	0xfffffffc


//--------------------- .text.colorsKernel        --------------------------
	.section	.text.colorsKernel,"ax",@progbits
	.align	128
        .global         colorsKernel
        .type           colorsKernel,@function
        .size           colorsKernel,(.L_x_25 - colorsKernel)
        .other          colorsKernel,@"STO_CUDA_ENTRY STV_DEFAULT"
colorsKernel:
.text.colorsKernel:
[----:B------:R-:W-:Y:S01]  /*0000*/  LDC R1, c[0x0][0x37c] ;  /* 0x0000df00ff017b82 */ /* 0x000fe20000000800 */
[----:B------:R-:W0:Y:S07]  /*0010*/  S2R R0, SR_TID.X ;  /* 0x0000000000007919 */ /* 0x000e2e0000002100 */
[----:B------:R-:W0:Y:S01]  /*0020*/  S2UR UR4, SR_CTAID.X ;  /* 0x00000000000479c3 */ /* 0x000e220000002500 */
[----:B------:R-:W1:Y:S07]  /*0030*/  LDCU UR5, c[0x0][0x380] ;  /* 0x00007000ff0577ac */ /* 0x000e6e0008000800 */
[----:B------:R-:W0:Y:S02]  /*0040*/  LDC R3, c[0x0][0x360] ;  /* 0x0000d800ff037b82 */ /* 0x000e240000000800 */
[----:B0-----:R-:W-:-:S05]  /*0050*/  IMAD R3, R3, UR4, R0 ;  /* 0x0000000403037c24 */ /* 0x001fca000f8e0200 */
[----:B-1----:R-:W-:-:S13]  /*0060*/  ISETP.GE.AND P0, PT, R3, UR5, PT ;  /* 0x0000000503007c0c */ /* 0x002fda000bf06270 */
[----:B------:R-:W-:Y:S05]  /*0070*/  @P0 EXIT ;  /* 0x000000000000094d */ /* 0x000fea0003800000 */
[----:B------:R-:W0:Y:S01]  /*0080*/  LDC R2, c[0x0][0x394] ;  /* 0x0000e500ff027b82 */ /* 0x000e220000000800 */
[----:B------:R-:W-:Y:S01]  /*0090*/  IABS R6, R3 ;  /* 0x0000000300067213 */ /* 0x000fe20000000000 */
[----:B------:R-:W1:Y:S01]  /*00a0*/  LDCU UR6, c[0x0][0x390] ;  /* 0x00007200ff0677ac */ /* 0x000e620008000800 */
[----:B------:R-:W2:Y:S01]  /*00b0*/  LDCU.64 UR4, c[0x0][0x358] ;  /* 0x00006b00ff0477ac */ /* 0x000ea20008000a00 */
[----:B0-----:R-:W-:-:S04]  /*00c0*/  IABS R9, R2 ;  /* 0x0000000200097213 */ /* 0x001fc80000000000 */
[----:B------:R-:W0:Y:S08]  /*00d0*/  I2F.RP R0, R9 ;  /* 0x0000000900007306 */ /* 0x000e300000209400 */
[----:B0-----:R-:W0:Y:S02]  /*00e0*/  MUFU.RCP R0, R0 ;  /* 0x0000000000007308 */ /* 0x001e240000001000 */
[----:B0-----:R-:W-:-:S06]  /*00f0*/  VIADD R5, R0, 0xffffffe ;  /* 0x0ffffffe00057836 */ /* 0x001fcc0000000000 */
[----:B------:R-:W0:Y:S02]  /*0100*/  F2I.FTZ.U32.TRUNC.NTZ R5, R5 ;  /* 0x0000000500057305 */ /* 0x000e24000021f000 */
[----:B0-----:R-:W-:-:S04]  /*0110*/  IMAD.MOV R4, RZ, RZ, -R5 ;  /* 0x000000ffff047224 */ /* 0x001fc800078e0a05 */
[----:B------:R-:W-:Y:S02]  /*0120*/  IMAD R7, R4, R9, RZ ;  /* 0x0000000904077224 */ /* 0x000fe400078e02ff */
[----:B------:R-:W-:-:S05]  /*0130*/  HFMA2 R4, -RZ, RZ, 0, 0 ;  /* 0x00000000ff047431 */ /* 0x000fca00000001ff */
[----:B------:R-:W-:-:S04]  /*0140*/  IMAD.HI.U32 R7, R5, R7, R4 ;  /* 0x0000000705077227 */ /* 0x000fc800078e0004 */
[----:B------:R-:W-:Y:S02]  /*0150*/  IMAD.MOV.U32 R4, RZ, RZ, R6 ;  /* 0x000000ffff047224 */ /* 0x000fe400078e0006 */
[----:B------:R-:W0:Y:S02]  /*0160*/  LDC R6, c[0x0][0x3a4] ;  /* 0x0000e900ff067b82 */ /* 0x000e240000000800 */
[----:B------:R-:W-:-:S04]  /*0170*/  IMAD.HI.U32 R7, R7, R4, RZ ;  /* 0x0000000407077227 */ /* 0x000fc800078e00ff */
[----:B------:R-:W-:-:S04]  /*0180*/  IMAD.MOV R0, RZ, RZ, -R7 ;  /* 0x000000ffff007224 */ /* 0x000fc800078e0a07 */
[----:B------:R-:W-:-:S05]  /*0190*/  IMAD R0, R9, R0, R4 ;  /* 0x0000000009007224 */ /* 0x000fca00078e0204 */
[----:B------:R-:W-:-:S13]  /*01a0*/  ISETP.GT.U32.AND P1, PT, R9, R0, PT ;  /* 0x000000000900720c */ /* 0x000fda0003f24070 */
[-C--:B------:R-:W-:Y:S01]  /*01b0*/  @!P1 IADD3 R0, PT, PT, R0, -R9.reuse, RZ ;  /* 0x8000000900009210 */ /* 0x080fe20007ffe0ff */
[----:B------:R-:W-:Y:S01]  /*01c0*/  @!P1 VIADD R7, R7, 0x1 ;  /* 0x0000000107079836 */ /* 0x000fe20000000000 */
[----:B------:R-:W-:Y:S02]  /*01d0*/  ISETP.NE.AND P1, PT, R2, RZ, PT ;  /* 0x000000ff0200720c */ /* 0x000fe40003f25270 */
[----:B------:R-:W-:Y:S02]  /*01e0*/  ISETP.GE.U32.AND P0, PT, R0, R9, PT ;  /* 0x000000090000720c */ /* 0x000fe40003f06070 */
[----:B------:R-:W-:Y:S01]  /*01f0*/  LOP3.LUT R0, R3, R2, RZ, 0x3c, !PT ;  /* 0x0000000203007212 */ /* 0x000fe200078e3cff */
[----:B------:R-:W3:Y:S03]  /*0200*/  LDC.64 R8, c[0x0][0x388] ;  /* 0x0000e200ff087b82 */ /* 0x000ee60000000a00 */
[----:B------:R-:W-:-:S07]  /*0210*/  ISETP.GE.AND P2, PT, R0, RZ, PT ;  /* 0x000000ff0000720c */ /* 0x000fce0003f46270 */
[----:B------:R-:W-:-:S06]  /*0220*/  @P0 VIADD R7, R7, 0x1 ;  /* 0x0000000107070836 */ /* 0x000fcc0000000000 */
[----:B------:R-:W-:Y:S02]  /*0230*/  @!P2 IADD3 R7, PT, PT, -R7, RZ, RZ ;  /* 0x000000ff0707a210 */ /* 0x000fe40007ffe1ff */
[----:B------:R-:W-:-:S05]  /*0240*/  @!P1 LOP3.LUT R7, RZ, R2, RZ, 0x33, !PT ;  /* 0x00000002ff079212 */ /* 0x000fca00078e33ff */
[----:B------:R-:W-:-:S04]  /*0250*/  IMAD.MOV R0, RZ, RZ, -R7 ;  /* 0x000000ffff007224 */ /* 0x000fc800078e0a07 */
[----:B------:R-:W-:-:S04]  /*0260*/  IMAD R0, R2, R0, R3 ;  /* 0x0000000002007224 */ /* 0x000fc800078e0203 */
[----:B-1----:R-:W-:Y:S01]  /*0270*/  IMAD R7, R7, UR6, R0 ;  /* 0x0000000607077c24 */ /* 0x002fe2000f8e0200 */
[----:B0-----:R-:W-:Y:S01]  /*0280*/  IABS R12, R6 ;  /* 0x00000006000c7213 */ /* 0x001fe20000000000 */
[----:B------:R-:W0:Y:S02]  /*0290*/  LDCU UR6, c[0x0][0x3b4] ;  /* 0x00007680ff0677ac */ /* 0x000e240008000800 */
[----:B---3--:R-:W-:-:S05]  /*02a0*/  IMAD.WIDE R8, R7, 0x4, R8 ;  /* 0x0000000407087825 */ /* 0x008fca00078e0208 */
[----:B--2---:R-:W2:Y:S01]  /*02b0*/  LDG.E R2, desc[UR4][R8.64] ;  /* 0x0000000408027981 */ /* 0x004ea2000c1e1900 */
[----:B------:R-:W1:Y:S01]  /*02c0*/  I2F.RP R0, R12 ;  /* 0x0000000c00007306 */ /* 0x000e620000209400 */
[----:B------:R-:W-:Y:S01]  /*02d0*/  ISETP.NE.AND P1, PT, R6, RZ, PT ;  /* 0x000000ff0600720c */ /* 0x000fe20003f25270 */
[----:B0-----:R-:W-:-:S06]  /*02e0*/  UISETP.NE.AND UP0, UPT, UR6, -0x1, UPT ;  /* 0xffffffff0600788c */ /* 0x001fcc000bf05270 */
[----:B-1----:R-:W0:Y:S02]  /*02f0*/  MUFU.RCP R0, R0 ;  /* 0x0000000000007308 */ /* 0x002e240000001000 */
[----:B0-----:R-:W-:Y:S01]  /*0300*/  VIADD R10, R0, 0xffffffe ;  /* 0x0ffffffe000a7836 */ /* 0x001fe20000000000 */
[----:B------:R-:W-:-:S05]  /*0310*/  LOP3.LUT R0, R3, R6, RZ, 0x3c, !PT ;  /* 0x0000000603007212 */ /* 0x000fca00078e3cff */
[----:B------:R0:W1:Y:S01]  /*0320*/  F2I.FTZ.U32.TRUNC.NTZ R11, R10 ;  /* 0x0000000a000b7305 */ /* 0x000062000021f000 */
[----:B------:R-:W-:Y:S02]  /*0330*/  ISETP.GE.AND P2, PT, R0, RZ, PT ;  /* 0x000000ff0000720c */ /* 0x000fe40003f46270 */
[----:B------:R-:W-:Y:S01]  /*0340*/  MOV R0, 0x3f800000 ;  /* 0x3f80000000007802 */ /* 0x000fe20000000f00 */
[----:B0-----:R-:W-:Y:S01]  /*0350*/  IMAD.MOV.U32 R10, RZ, RZ, RZ ;  /* 0x000000ffff0a7224 */ /* 0x001fe200078e00ff */
[----:B-1----:R-:W-:-:S05]  /*0360*/  IADD3 R5, PT, PT, RZ, -R11, RZ ;  /* 0x8000000bff057210 */ /* 0x002fca0007ffe0ff */
[----:B------:R-:W-:-:S04]  /*0370*/  IMAD R5, R5, R12, RZ ;  /* 0x0000000c05057224 */ /* 0x000fc800078e02ff */
[----:B------:R-:W-:-:S06]  /*0380*/  IMAD.HI.U32 R5, R11, R5, R10 ;  /* 0x000000050b057227 */ /* 0x000fcc00078e000a */
[----:B------:R-:W-:-:S04]  /*0390*/  IMAD.HI.U32 R5, R5, R4, RZ ;  /* 0x0000000405057227 */ /* 0x000fc800078e00ff */
[----:B------:R-:W-:-:S04]  /*03a0*/  IMAD.MOV R7, RZ, RZ, -R5 ;  /* 0x000000ffff077224 */ /* 0x000fc800078e0a05 */
[----:B------:R-:W-:-:S05]  /*03b0*/  IMAD R7, R12, R7, R4 ;  /* 0x000000070c077224 */ /* 0x000fca00078e0204 */
[----:B------:R-:W-:-:S13]  /*03c0*/  ISETP.GT.U32.AND P4, PT, R12, R7, PT ;  /* 0x000000070c00720c */ /* 0x000fda0003f84070 */
[----:B------:R-:W-:Y:S01]  /*03d0*/  @!P4 IADD3 R7, PT, PT, R7, -R12, RZ ;  /* 0x8000000c0707c210 */ /* 0x000fe20007ffe0ff */
[----:B------:R-:W-:-:S03]  /*03e0*/  @!P4 VIADD R5, R5, 0x1 ;  /* 0x000000010505c836 */ /* 0x000fc60000000000 */
[----:B------:R-:W-:-:S13]  /*03f0*/  ISETP.GE.U32.AND P3, PT, R7, R12, PT ;  /* 0x0000000c0700720c */ /* 0x000fda0003f66070 */
[----:B------:R-:W-:Y:S01]  /*0400*/  @P3 VIADD R5, R5, 0x1 ;  /* 0x0000000105053836 */ /* 0x000fe20000000000 */
[----:B--2---:R-:W-:Y:S01]  /*0410*/  FSETP.NAN.AND P0, PT, |R2|, |R2|, PT ;  /* 0x400000020200720b */ /* 0x004fe20003f08200 */
[----:B------:R-:W-:-:S12]  /*0420*/  BRA.U !UP0, `(.L_x_0) ;  /* 0x0000000108787547 */ /* 0x000fd8000b800000 */
[----:B------:R-:W0:Y:S02]  /*0430*/  LDC R10, c[0x0][0x3b0] ;  /* 0x0000ec00ff0a7b82 */ /* 0x000e240000000800 */
[----:B0-----:R-:W-:-:S04]  /*0440*/  IABS R7, R10 ;  /* 0x0000000a00077213 */ /* 0x001fc80000000000 */
[----:B------:R-:W0:Y:S08]  /*0450*/  I2F.RP R0, R7 ;  /* 0x0000000700007306 */ /* 0x000e300000209400 */
[----:B0-----:R-:W0:Y:S02]  /*0460*/  MUFU.RCP R0, R0 ;  /* 0x0000000000007308 */ /* 0x001e240000001000 */
[----:B0-----:R-:W-:Y:S01]  /*0470*/  VIADD R8, R0, 0xffffffe ;  /* 0x0ffffffe00087836 */ /* 0x001fe20000000000 */
[----:B------:R-:W-:-:S05]  /*0480*/  LOP3.LUT R0, R3, R10, RZ, 0x3c, !PT ;  /* 0x0000000a03007212 */ /* 0x000fca00078e3cff */
[----:B------:R0:W1:Y:S01]  /*0490*/  F2I.FTZ.U32.TRUNC.NTZ R9, R8 ;  /* 0x0000000800097305 */ /* 0x000062000021f000 */
[----:B------:R-:W-:Y:S02]  /*04a0*/  ISETP.GE.AND P4, PT, R0, RZ, PT ;  /* 0x000000ff0000720c */ /* 0x000fe40003f86270 */
[----:B0-----:R-:W-:Y:S01]  /*04b0*/  MOV R8, RZ ;  /* 0x000000ff00087202 */ /* 0x001fe20000000f00 */
[----:B-1----:R-:W-:-:S04]  /*04c0*/  IMAD.MOV R12, RZ, RZ, -R9 ;  /* 0x000000ffff0c7224 */ /* 0x002fc800078e0a09 */
[----:B------:R-:W-:-:S04]  /*04d0*/  IMAD R11, R12, R7, RZ ;  /* 0x000000070c0b7224 */ /* 0x000fc800078e02ff */
[----:B------:R-:W-:-:S06]  /*04e0*/  IMAD.HI.U32 R9, R9, R11, R8 ;  /* 0x0000000b09097227 */ /* 0x000fcc00078e0008 */
[----:B------:R-:W-:-:S04]  /*04f0*/  IMAD.HI.U32 R9, R9, R4, RZ ;  /* 0x0000000409097227 */ /* 0x000fc800078e00ff */
[----:B------:R-:W-:-:S04]  /*0500*/  IMAD.MOV R11, RZ, RZ, -R9 ;  /* 0x000000ffff0b7224 */ /* 0x000fc800078e0a09 */
[----:B------:R-:W-:-:S05]  /*0510*/  IMAD R4, R7, R11, R4 ;  /* 0x0000000b07047224 */ /* 0x000fca00078e0204 */
[----:B------:R-:W-:-:S13]  /*0520*/  ISETP.GT.U32.AND P5, PT, R7, R4, PT ;  /* 0x000000040700720c */ /* 0x000fda0003fa4070 */
[----:B------:R-:W-:Y:S01]  /*0530*/  @!P5 IMAD.IADD R4, R4, 0x1, -R7 ;  /* 0x000000010404d824 */ /* 0x000fe200078e0a07 */
[----:B------:R-:W-:Y:S02]  /*0540*/  @!P5 IADD3 R9, PT, PT, R9, 0x1, RZ ;  /* 0x000000010909d810 */ /* 0x000fe40007ffe0ff */
[----:B------:R-:W-:Y:S02]  /*0550*/  ISETP.NE.AND P5, PT, R10, RZ, PT ;  /* 0x000000ff0a00720c */ /* 0x000fe40003fa5270 */
[----:B------:R-:W-:-:S13]  /*0560*/  ISETP.GE.U32.AND P3, PT, R4, R7, PT ;  /* 0x000000070400720c */ /* 0x000fda0003f66070 */
[----:B------:R-:W-:-:S04]  /*0570*/  @P3 VIADD R9, R9, 0x1 ;  /* 0x0000000109093836 */ /* 0x000fc80000000000 */
[----:B------:R-:W-:Y:S02]  /*0580*/  IMAD.MOV.U32 R0, RZ, RZ, R9 ;  /* 0x000000ffff007224 */ /* 0x000fe400078e0009 */
[----:B------:R-:W0:Y:S03]  /*0590*/  LDC.64 R8, c[0x0][0x3a8] ;  /* 0x0000ea00ff087b82 */ /* 0x000e260000000a00 */
[----:B------:R-:W-:Y:S02]  /*05a0*/  @!P4 IADD3 R0, PT, PT, -R0, RZ, RZ ;  /* 0x000000ff0000c210 */ /* 0x000fe40007ffe1ff */
[----:B------:R-:W-:-:S05]  /*05b0*/  @!P5 LOP3.LUT R0, RZ, R10, RZ, 0x33, !PT ;  /* 0x0000000aff00d212 */ /* 0x000fca00078e33ff */
[----:B------:R-:W-:-:S04]  /*05c0*/  IMAD.MOV R7, RZ, RZ, -R0 ;  /* 0x000000ffff077224 */ /* 0x000fc800078e0a00 */
[----:B------:R-:W-:-:S04]  /*05d0*/  IMAD R7, R10, R7, R3 ;  /* 0x000000070a077224 */ /* 0x000fc800078e0203 */
[----:B------:R-:W-:-:S04]  /*05e0*/  IMAD R7, R0, UR6, R7 ;  /* 0x0000000600077c24 */ /* 0x000fc8000f8e0207 */
[----:B0-----:R-:W-:-:S05]  /*05f0*/  IMAD.WIDE R8, R7, 0x4, R8 ;  /* 0x0000000407087825 */ /* 0x001fca00078e0208 */
[----:B------:R0:W5:Y:S02]  /*0600*/  LDG.E R0, desc[UR4][R8.64] ;  /* 0x0000000408007981 */ /* 0x000164000c1e1900 */
.L_x_0:
[----:B0----5:R-:W-:Y:S01]  /*0610*/  @P0 FMUL R8, RZ, R0 ;  /* 0x00000000ff080220 */ /* 0x021fe20000400000 */
[----:B------:R-:W-:Y:S01]  /*0620*/  IMAD.MOV.U32 R7, RZ, RZ, R5 ;  /* 0x000000ffff077224 */ /* 0x000fe200078e0005 */
[----:B------:R-:W0:Y:S01]  /*0630*/  LDCU UR6, c[0x0][0x3a0] ;  /* 0x00007400ff0677ac */ /* 0x000e220008000800 */
[----:B------:R-:W1:Y:S03]  /*0640*/  LDC.64 R4, c[0x0][0x398] ;  /* 0x0000e600ff047b82 */ /* 0x000e660000000a00 */
[----:B------:R-:W2:Y:S01]  /*0650*/  @P0 F2I.NTZ R8, R8 ;  /* 0x0000000800080305 */ /* 0x000ea20000203100 */
[----:B------:R-:W-:Y:S02]  /*0660*/  @!P2 IADD3 R7, PT, PT, -R7, RZ, RZ ;  /* 0x000000ff0707a210 */ /* 0x000fe40007ffe1ff */
[----:B------:R-:W-:-:S05]  /*0670*/  @!P1 LOP3.LUT R7, RZ, R6, RZ, 0x33, !PT ;  /* 0x00000006ff079212 */ /* 0x000fca00078e33ff */
[----:B------:R-:W-:-:S04]  /*0680*/  IMAD.MOV R9, RZ, RZ, -R7 ;  /* 0x000000ffff097224 */ /* 0x000fc800078e0a07 */
[----:B------:R-:W-:Y:S02]  /*0690*/  IMAD R6, R6, R9, R3 ;  /* 0x0000000906067224 */ /* 0x000fe400078e0203 */
[C---:B--2---:R-:W-:Y:S02]  /*06a0*/  @P0 IMAD.U32 R3, R8.reuse, 0x10000, RZ ;  /* 0x0001000008030824 */ /* 0x044fe400078e00ff */
[----:B0-----:R-:W-:Y:S01]  /*06b0*/  IMAD R7, R7, UR6, R6 ;  /* 0x0000000607077c24 */ /* 0x001fe2000f8e0206 */
[----:B------:R-:W-:-:S03]  /*06c0*/  @P0 SHF.L.U32 R6, R8, 0x8, RZ ;  /* 0x0000000808060819 */ /* 0x000fc600000006ff */
[----:B-1----:R-:W-:Y:S01]  /*06d0*/  IMAD.WIDE R4, R7, 0x4, R4 ;  /* 0x0000000407047825 */ /* 0x002fe200078e0204 */
[----:B------:R-:W-:-:S05]  /*06e0*/  @P0 LOP3.LUT R3, R8, R6, R3, 0xfe, !PT ;  /* 0x0000000608030212 */ /* 0x000fca00078efe03 */
[----:B------:R0:W-:Y:S01]  /*06f0*/  @P0 STG.E desc[UR4][R4.64], R3 ;  /* 0x0000000304000986 */ /* 0x0001e2000c101904 */
[----:B------:R-:W-:Y:S05]  /*0700*/  @P0 EXIT ;  /* 0x000000000000094d */ /* 0x000fea0003800000 */
[----:B------:R-:W1:Y:S01]  /*0710*/  F2F.F64.F32 R12, R2 ;  /* 0x00000002000c7310 */ /* 0x000e620000201800 */
[----:B------:R-:W-:Y:S01]  /*0720*/  UMOV UR8, 0x382d7365 ;  /* 0x382d736500087882 */ /* 0x000fe20000000000 */
[----:B------:R-:W-:Y:S01]  /*0730*/  UMOV UR9, 0x3ff0c152 ;  /* 0x3ff0c15200097882 */ /* 0x000fe20000000000 */
[----:B------:R-:W-:Y:S01]  /*0740*/  UMOV UR6, 0x88e368f1 ;  /* 0x88e368f100067882 */ /* 0x000fe20000000000 */
[----:B------:R-:W-:Y:S01]  /*0750*/  UMOV UR7, 0x3ee4f8b5 ;  /* 0x3ee4f8b500077882 */ /* 0x000fe20000000000 */
[----:B------:R-:W-:Y:S01]  /*0760*/  IMAD.MOV.U32 R11, RZ, RZ, 0x400921fb ;  /* 0x400921fbff0b7424 */ /* 0x000fe200078e00ff */
[----:B-1----:R-:W-:-:S06]  /*0770*/  DSETP.GEU.AND P0, PT, R12, UR8, PT ;  /* 0x000000080c007e2a */ /* 0x002fcc000bf0e000 */
[----:B------:R-:W-:Y:S01]  /*0780*/  DSETP.LTU.OR P0, PT, R12, -UR6, P0 ;  /* 0x800000060c007e2a */ /* 0x000fe20008709400 */
[----:B------:R-:W-:-:S13]  /*0790*/  UMOV UR6, 0x54442d18 ;  /* 0x54442d1800067882 */ /* 0x000fda0000000000 */
[----:B------:R-:W-:Y:S05]  /*07a0*/  @P0 BRA `(.L_x_1) ;  /* 0x0000000000940947 */ /* 0x000fea0003800000 */
[----:B------:R-:W1:Y:S01]  /*07b0*/  MUFU.RCP64H R7, 3.1415920257568359375 ;  /* 0x400921fb00077908 */ /* 0x000e620000001800 */
[----:B------:R-:W-:Y:S01]  /*07c0*/  IMAD.MOV.U32 R12, RZ, RZ, 0x54442d18 ;  /* 0x54442d18ff0c7424 */ /* 0x000fe200078e00ff */
[----:B------:R-:W-:Y:S01]  /*07d0*/  MOV R13, 0x400921fb ;  /* 0x400921fb000d7802 */ /* 0x000fe20000000f00 */
[----:B------:R-:W-:Y:S02]  /*07e0*/  IMAD.MOV.U32 R6, RZ, RZ, 0x1 ;  /* 0x00000001ff067424 */ /* 0x000fe400078e00ff */
[----:B------:R-:W-:Y:S01]  /*07f0*/  FMUL R14, R2, 3 ;  /* 0x40400000020e7820 */ /* 0x000fe20000400000 */
[----:B------:R-:W-:Y:S05]  /*0800*/  BSSY.RECONVERGENT B0, `(.L_x_2) ;  /* 0x0000012000007945 */ /* 0x000fea0003800200 */
[----:B------:R-:W2:Y:S01]  /*0810*/  F2F.F64.F32 R14, R14 ;  /* 0x0000000e000e7310 */ /* 0x000ea20000201800 */
[----:B-1----:R-:W-:-:S08]  /*0820*/  DFMA R8, R6, -R12, 1 ;  /* 0x3ff000000608742b */ /* 0x002fd0000000080c */
[----:B------:R-:W-:Y:S01]  /*0830*/  DFMA R8, R8, R8, R8 ;  /* 0x000000080808722b */ /* 0x000fe20000000008 */
[----:B--2---:R-:W-:-:S07]  /*0840*/  FSETP.GEU.AND P1, PT, |R15|, 6.5827683646048100446e-37, PT ;  /* 0x036000000f00780b */ /* 0x004fce0003f2e200 */
[----:B------:R-:W-:-:S08]  /*0850*/  DFMA R8, R6, R8, R6 ;  /* 0x000000080608722b */ /* 0x000fd00000000006 */
[----:B0-----:R-:W-:-:S08]  /*0860*/  DFMA R2, R8, -R12, 1 ;  /* 0x3ff000000802742b */ /* 0x001fd0000000080c */
[----:B------:R-:W-:-:S08]  /*0870*/  DFMA R2, R8, R2, R8 ;  /* 0x000000020802722b */ /* 0x000fd00000000008 */
[----:B------:R-:W-:-:S08]  /*0880*/  DMUL R6, R14, R2 ;  /* 0x000000020e067228 */ /* 0x000fd00000000000 */
[----:B------:R-:W-:-:S08]  /*0890*/  DFMA R8, R6, -R12, R14 ;  /* 0x8000000c0608722b */ /* 0x000fd0000000000e */
[----:B------:R-:W-:-:S10]  /*08a0*/  DFMA R2, R2, R8, R6 ;  /* 0x000000080202722b */ /* 0x000fd40000000006 */
[----:B------:R-:W-:-:S05]  /*08b0*/  FFMA R6, RZ, 2.1426990032196044922, R3 ;  /* 0x400921fbff067823 */ /* 0x000fca0000000003 */
[----:B------:R-:W-:-:S13]  /*08c0*/  FSETP.GT.AND P0, PT, |R6|, 1.469367938527859385e-39, PT ;  /* 0x001000000600780b */ /* 0x000fda0003f04200 */
[----:B------:R-:W-:Y:S05]  /*08d0*/  @P0 BRA P1, `(.L_x_3) ;  /* 0x0000000000100947 */ /* 0x000fea0000800000 */
[----:B------:R-:W-:Y:S01]  /*08e0*/  IMAD.MOV.U32 R8, RZ, RZ, R14 ;  /* 0x000000ffff087224 */ /* 0x000fe200078e000e */
[----:B------:R-:W-:Y:S02]  /*08f0*/  MOV R9, R15 ;  /* 0x0000000f00097202 */ /* 0x000fe40000000f00 */
[----:B------:R-:W-:-:S07]  /*0900*/  MOV R12, 0x920 ;  /* 0x00000920000c7802 */ /* 0x000fce0000000f00 */
[----:B------:R-:W-:Y:S05]  /*0910*/  CALL.REL.NOINC `($__internal_0_$__cuda_sm20_div_rn_f64_full) ;  /* 0x0000000c00887944 */ /* 0x000fea0003c00000 */
.L_x_3:
[----:B------:R-:W-:Y:S05]  /*0920*/  BSYNC.RECONVERGENT B0 ;  /* 0x0000000000007941 */ /* 0x000fea0003800200 */
.L_x_2:
[----:B------:R-:W-:Y:S01]  /*0930*/  DMUL R2, R2, 255 ;  /* 0x406fe00002027828 */ /* 0x000fe20000000000 */
[----:B------:R-:W-:Y:S01]  /*0940*/  FMUL R6, R0, 255 ;  /* 0x437f000000067820 */ /* 0x000fe20000400000 */
[----:B------:R-:W-:-:S05]  /*0950*/  FMUL R8, RZ, R0 ;  /* 0x00000000ff087220 */ /* 0x000fca0000400000 */
[----:B------:R-:W0:Y:S08]  /*0960*/  F2I.NTZ R6, R6 ;  /* 0x0000000600067305 */ /* 0x000e300000203100 */
[----:B------:R-:W1:Y:S08]  /*0970*/  F2F.F32.F64 R3, R2 ;  /* 0x0000000200037310 */ /* 0x000e700000301000 */
[----:B------:R-:W-:Y:S01]  /*0980*/  F2I.NTZ R8, R8 ;  /* 0x0000000800087305 */ /* 0x000fe20000203100 */
[----:B-1----:R-:W-:Y:S01]  /*0990*/  FMUL R7, R3, R0 ;  /* 0x0000000003077220 */ /* 0x002fe20000400000 */
[----:B0-----:R-:W-:-:S06]  /*09a0*/  IMAD.U32 R0, R6, 0x10000, RZ ;  /* 0x0001000006007824 */ /* 0x001fcc00078e00ff */
[----:B------:R-:W0:Y:S02]  /*09b0*/  F2I.NTZ R7, R7 ;  /* 0x0000000700077305 */ /* 0x000e240000203100 */
[----:B0-----:R-:W-:-:S05]  /*09c0*/  IMAD.SHL.U32 R9, R7, 0x100, RZ ;  /* 0x0000010007097824 */ /* 0x001fca00078e00ff */
[----:B------:R-:W-:-:S05]  /*09d0*/  LOP3.LUT R9, R0, R9, R8, 0xfe, !PT ;  /* 0x0000000900097212 */ /* 0x000fca00078efe08 */
[----:B------:R-:W-:Y:S01]  /*09e0*/  STG.E desc[UR4][R4.64], R9 ;  /* 0x0000000904007986 */ /* 0x000fe2000c101904 */
[----:B------:R-:W-:Y:S05]  /*09f0*/  EXIT ;  /* 0x000000000000794d */ /* 0x000fea0003800000 */
.L_x_1:
[----:B------:R-:W-:Y:S01]  /*0a00*/  MOV R6, 0x382d7365 ;  /* 0x382d736500067802 */ /* 0x000fe20000000f00 */
[----:B------:R-:W-:-:S06]  /*0a10*/  IMAD.MOV.U32 R7, RZ, RZ, 0x4000c152 ;  /* 0x4000c152ff077424 */ /* 0x000fcc00078e00ff */
[----:B------:R-:W-:-:S06]  /*0a20*/  DSETP.GEU.AND P0, PT, R12, R6, PT ;  /* 0x000000060c00722a */ /* 0x000fcc0003f0e000 */
[----:B------:R-:W-:-:S14]  /*0a30*/  DSETP.LTU.OR P0, PT, R12, UR8, P0 ;  /* 0x000000080c007e2a */ /* 0x000fdc0008709400 */
[----:B------:R-:W-:Y:S05]  /*0a40*/  @P0 BRA `(.L_x_4) ;  /* 0x0000000000900947 */ /* 0x000fea0003800000 */
[----:B------:R-:W1:Y:S01]  /*0a50*/  MUFU.RCP64H R7, 3.1415920257568359375 ;  /* 0x400921fb00077908 */ /* 0x000e620000001800 */
[----:B------:R-:W-:Y:S01]  /*0a60*/  IMAD.MOV.U32 R12, RZ, RZ, 0x54442d18 ;  /* 0x54442d18ff0c7424 */ /* 0x000fe200078e00ff */
[----:B------:R-:W-:Y:S01]  /*0a70*/  MOV R13, 0x400921fb ;  /* 0x400921fb000d7802 */ /* 0x000fe20000000f00 */
[----:B------:R-:W-:Y:S01]  /*0a80*/  IMAD.MOV.U32 R6, RZ, RZ, 0x1 ;  /* 0x00000001ff067424 */ /* 0x000fe200078e00ff */
[----:B------:R-:W-:Y:S05]  /*0a90*/  BSSY.RECONVERGENT B0, `(.L_x_5) ;  /* 0x0000011000007945 */ /* 0x000fea0003800200 */
[----:B-1----:R-:W-:-:S08]  /*0aa0*/  DFMA R8, R6, -R12, 1 ;  /* 0x3ff000000608742b */ /* 0x002fd0000000080c */
[----:B------:R-:W-:-:S08]  /*0ab0*/  DFMA R8, R8, R8, R8 ;  /* 0x000000080808722b */ /* 0x000fd00000000008 */
[----:B------:R-:W-:Y:S01]  /*0ac0*/  DFMA R6, R6, R8, R6 ;  /* 0x000000080606722b */ /* 0x000fe20000000006 */
[----:B------:R-:W-:-:S07]  /*0ad0*/  FMUL R8, R2, -3 ;  /* 0xc040000002087820 */ /* 0x000fce0000400000 */
[C---:B0-----:R-:W-:Y:S01]  /*0ae0*/  DFMA R2, R6.reuse, -R12, 1 ;  /* 0x3ff000000602742b */ /* 0x041fe2000000080c */
[----:B------:R-:W0:Y:S07]  /*0af0*/  F2F.F64.F32 R8, R8 ;  /* 0x0000000800087310 */ /* 0x000e2e0000201800 */
[----:B------:R-:W-:-:S08]  /*0b00*/  DFMA R14, R6, R2, R6 ;  /* 0x00000002060e722b */ /* 0x000fd00000000006 */
[----:B0-----:R-:W-:Y:S01]  /*0b10*/  DMUL R2, R14, R8 ;  /* 0x000000080e027228 */ /* 0x001fe20000000000 */
[----:B------:R-:W-:-:S07]  /*0b20*/  FSETP.GEU.AND P1, PT, |R9|, 6.5827683646048100446e-37, PT ;  /* 0x036000000900780b */ /* 0x000fce0003f2e200 */
[----:B------:R-:W-:-:S08]  /*0b30*/  DFMA R6, R2, -R12, R8 ;  /* 0x8000000c0206722b */ /* 0x000fd00000000008 */
[----:B------:R-:W-:-:S10]  /*0b40*/  DFMA R2, R14, R6, R2 ;  /* 0x000000060e02722b */ /* 0x000fd40000000002 */
[----:B------:R-:W-:-:S05]  /*0b50*/  FFMA R6, RZ, 2.1426990032196044922, R3 ;  /* 0x400921fbff067823 */ /* 0x000fca0000000003 */
[----:B------:R-:W-:-:S13]  /*0b60*/  FSETP.GT.AND P0, PT, |R6|, 1.469367938527859385e-39, PT ;  /* 0x001000000600780b */ /* 0x000fda0003f04200 */
[----:B------:R-:W-:Y:S05]  /*0b70*/  @P0 BRA P1, `(.L_x_6) ;  /* 0x0000000000080947 */ /* 0x000fea0000800000 */
[----:B------:R-:W-:-:S07]  /*0b80*/  MOV R12, 0xba0 ;  /* 0x00000ba0000c7802 */ /* 0x000fce0000000f00 */
[----:B------:R-:W-:Y:S05]  /*0b90*/  CALL.REL.NOINC `($__internal_0_$__cuda_sm20_div_rn_f64_full) ;  /* 0x0000000800e87944 */ /* 0x000fea0003c00000 */
.L_x_6:
[----:B------:R-:W-:Y:S05]  /*0ba0*/  BSYNC.RECONVERGENT B0 ;  /* 0x0000000000007941 */ /* 0x000fea0003800200 */
.L_x_5:
[----:B------:R-:W-:Y:S01]  /*0bb0*/  DADD R2, R2, 2 ;  /* 0x4000000002027429 */ /* 0x000fe20000000000 */
[----:B------:R-:W-:Y:S01]  /*0bc0*/  FMUL R8, R0, 255 ;  /* 0x437f000000087820 */ /* 0x000fe20000400000 */
[----:B------:R-:W-:-:S03]  /*0bd0*/  FMUL R9, RZ, R0 ;  /* 0x00000000ff097220 */ /* 0x000fc60000400000 */
[----:B------:R-:W0:Y:S03]  /*0be0*/  F2I.NTZ R7, R8 ;  /* 0x0000000800077305 */ /* 0x000e260000203100 */
[----:B------:R-:W-:-:S05]  /*0bf0*/  DMUL R2, R2, 255 ;  /* 0x406fe00002027828 */ /* 0x000fca0000000000 */
[----:B------:R-:W-:Y:S01]  /*0c00*/  F2I.NTZ R9, R9 ;  /* 0x0000000900097305 */ /* 0x000fe20000203100 */
[----:B0-----:R-:W-:-:S07]  /*0c10*/  IMAD.SHL.U32 R7, R7, 0x100, RZ ;  /* 0x0000010007077824 */ /* 0x001fce00078e00ff */
[----:B------:R-:W0:Y:S02]  /*0c20*/  F2F.F32.F64 R3, R2 ;  /* 0x0000000200037310 */ /* 0x000e240000301000 */
[----:B0-----:R-:W-:-:S06]  /*0c30*/  FMUL R6, R3, R0 ;  /* 0x0000000003067220 */ /* 0x001fcc0000400000 */
[----:B------:R-:W0:Y:S02]  /*0c40*/  F2I.NTZ R6, R6 ;  /* 0x0000000600067305 */ /* 0x000e240000203100 */
[----:B0-----:R-:W-:-:S04]  /*0c50*/  SHF.L.U32 R0, R6, 0x10, RZ ;  /* 0x0000001006007819 */ /* 0x001fc800000006ff */
[----:B------:R-:W-:-:S05]  /*0c60*/  LOP3.LUT R7, R0, R7, R9, 0xfe, !PT ;  /* 0x0000000700077212 */ /* 0x000fca00078efe09 */
[----:B------:R-:W-:Y:S01]  /*0c70*/  STG.E desc[UR4][R4.64], R7 ;  /* 0x0000000704007986 */ /* 0x000fe2000c101904 */
[----:B------:R-:W-:Y:S05]  /*0c80*/  EXIT ;  /* 0x000000000000794d */ /* 0x000fea0003800000 */
.L_x_4:
[----:B------:R-:W-:Y:S02]  /*0c90*/  IMAD.MOV.U32 R8, RZ, RZ, 0x54442d18 ;  /* 0x54442d18ff087424 */ /* 0x000fe400078e00ff */
[----:B------:R-:W-:-:S06]  /*0ca0*/  IMAD.MOV.U32 R9, RZ, RZ, 0x400921fb ;  /* 0x400921fbff097424 */ /* 0x000fcc00078e00ff */
[----:B------:R-:W-:-:S06]  /*0cb0*/  DSETP.GEU.AND P0, PT, R12, R8, PT ;  /* 0x000000080c00722a */ /* 0x000fcc0003f0e000 */
[----:B------:R-:W-:-:S14]  /*0cc0*/  DSETP.LTU.OR P0, PT, R12, R6, P0 ;  /* 0x000000060c00722a */ /* 0x000fdc0000709400 */
[----:B------:R-:W-:Y:S05]  /*0cd0*/  @P0 BRA `(.L_x_7) ;  /* 0x0000000000900947 */ /* 0x000fea0003800000 */
[----:B------:R-:W1:Y:S01]  /*0ce0*/  MUFU.RCP64H R7, 3.1415920257568359375 ;  /* 0x400921fb00077908 */ /* 0x000e620000001800 */
[----:B------:R-:W-:Y:S01]  /*0cf0*/  MOV R12, 0x54442d18 ;  /* 0x54442d18000c7802 */ /* 0x000fe20000000f00 */
[----:B------:R-:W-:Y:S01]  /*0d00*/  IMAD.MOV.U32 R13, RZ, RZ, 0x400921fb ;  /* 0x400921fbff0d7424 */ /* 0x000fe200078e00ff */
[----:B------:R-:W-:Y:S01]  /*0d10*/  BSSY.RECONVERGENT B0, `(.L_x_8) ;  /* 0x0000012000007945 */ /* 0x000fe20003800200 */
[----:B------:R-:W-:-:S06]  /*0d20*/  IMAD.MOV.U32 R6, RZ, RZ, 0x1 ;  /* 0x00000001ff067424 */ /* 0x000fcc00078e00ff */
[----:B-1----:R-:W-:-:S08]  /*0d30*/  DFMA R8, R6, -R12, 1 ;  /* 0x3ff000000608742b */ /* 0x002fd0000000080c */
[----:B------:R-:W-:-:S08]  /*0d40*/  DFMA R8, R8, R8, R8 ;  /* 0x000000080808722b */ /* 0x000fd00000000008 */
[----:B------:R-:W-:Y:S01]  /*0d50*/  DFMA R6, R6, R8, R6 ;  /* 0x000000080606722b */ /* 0x000fe20000000006 */
[----:B------:R-:W-:-:S07]  /*0d60*/  FMUL R8, R2, 3 ;  /* 0x4040000002087820 */ /* 0x000fce0000400000 */
        /* <DEDUP_REMOVED lines=12> */
.L_x_9:
[----:B------:R-:W-:Y:S05]  /*0e30*/  BSYNC.RECONVERGENT B0 ;  /* 0x0000000000007941 */ /* 0x000fea0003800200 */
.L_x_8:
[----:B------:R-:W-:Y:S01]  /*0e40*/  DADD R2, R2, -2 ;  /* 0xc000000002027429 */ /* 0x000fe20000000000 */
[----:B------:R-:W-:Y:S01]  /*0e50*/  FMUL R8, R0, 255 ;  /* 0x437f000000087820 */ /* 0x000fe20000400000 */
[----:B------:R-:W-:-:S05]  /*0e60*/  FMUL R6, RZ, R0 ;  /* 0x00000000ff067220 */ /* 0x000fca0000400000 */
[----:B------:R-:W0:Y:S01]  /*0e70*/  F2I.NTZ R8, R8 ;  /* 0x0000000800087305 */ /* 0x000e220000203100 */
[----:B------:R-:W-:-:S07]  /*0e80*/  DMUL R2, R2, 255 ;  /* 0x406fe00002027828 */ /* 0x000fce0000000000 */
[----:B------:R-:W1:Y:S01]  /*0e90*/  F2I.NTZ R6, R6 ;  /* 0x0000000600067305 */ /* 0x000e620000203100 */
[----:B0-----:R-:W-:-:S07]  /*0ea0*/  IMAD.SHL.U32 R9, R8, 0x100, RZ ;  /* 0x0000010008097824 */ /* 0x001fce00078e00ff */
[----:B------:R-:W0:Y:S01]  /*0eb0*/  F2F.F32.F64 R3, R2 ;  /* 0x0000000200037310 */ /* 0x000e220000301000 */
[----:B-1----:R-:W-:Y:S01]  /*0ec0*/  SHF.L.U32 R7, R6, 0x10, RZ ;  /* 0x0000001006077819 */ /* 0x002fe200000006ff */
[----:B0-----:R-:W-:-:S06]  /*0ed0*/  FMUL R0, R3, R0 ;  /* 0x0000000003007220 */ /* 0x001fcc0000400000 */
[----:B------:R-:W0:Y:S02]  /*0ee0*/  F2I.NTZ R0, R0 ;  /* 0x0000000000007305 */ /* 0x000e240000203100 */
[----:B0-----:R-:W-:-:S05]  /*0ef0*/  LOP3.LUT R7, R7, R9, R0, 0xfe, !PT ;  /* 0x0000000907077212 */ /* 0x001fca00078efe00 */
[----:B------:R-:W-:Y:S01]  /*0f00*/  STG.E desc[UR4][R4.64], R7 ;  /* 0x0000000704007986 */ /* 0x000fe2000c101904 */
[----:B------:R-:W-:Y:S05]  /*0f10*/  EXIT ;  /* 0x000000000000794d */ /* 0x000fea0003800000 */
.L_x_7:
[----:B------:R-:W-:Y:S01]  /*0f20*/  IMAD.MOV.U32 R6, RZ, RZ, 0x382d7365 ;  /* 0x382d7365ff067424 */ /* 0x000fe200078e00ff */
[----:B------:R-:W-:-:S06]  /*0f30*/  MOV R7, 0x4010c152 ;  /* 0x4010c15200077802 */ /* 0x000fcc0000000f00 */
[----:B------:R-:W-:-:S06]  /*0f40*/  DSETP.GEU.AND P0, PT, R12, R6, PT ;  /* 0x000000060c00722a */ /* 0x000fcc0003f0e000 */
[----:B------:R-:W-:-:S14]  /*0f50*/  DSETP.LTU.OR P0, PT, R12, R8, P0 ;  /* 0x000000080c00722a */ /* 0x000fdc0000709400 */
        /* <DEDUP_REMOVED lines=22> */
.L_x_12:
[----:B------:R-:W-:Y:S05]  /*10c0*/  BSYNC.RECONVERGENT B0 ;  /* 0x0000000000007941 */ /* 0x000fea0003800200 */
.L_x_11:
[----:B------:R-:W-:Y:S01]  /*10d0*/  DADD R2, R2, 4 ;  /* 0x4010000002027429 */ /* 0x000fe20000000000 */
[----:B------:R-:W-:Y:S01]  /*10e0*/  FMUL R8, RZ, R0 ;  /* 0x00000000ff087220 */ /* 0x000fe20000400000 */
[----:B------:R-:W-:-:S05]  /*10f0*/  FMUL R9, R0, 255 ;  /* 0x437f000000097820 */ /* 0x000fca0000400000 */
[----:B------:R-:W0:Y:S01]  /*1100*/  F2I.NTZ R8, R8 ;  /* 0x0000000800087305 */ /* 0x000e220000203100 */
[----:B------:R-:W-:-:S07]  /*1110*/  DMUL R2, R2, 255 ;  /* 0x406fe00002027828 */ /* 0x000fce0000000000 */
[----:B------:R-:W-:Y:S01]  /*1120*/  F2I.NTZ R9, R9 ;  /* 0x0000000900097305 */ /* 0x000fe20000203100 */
[----:B0-----:R-:W-:-:S07]  /*1130*/  IMAD.U32 R7, R8, 0x10000, RZ ;  /* 0x0001000008077824 */ /* 0x001fce00078e00ff */
[----:B------:R-:W0:Y:S02]  /*1140*/  F2F.F32.F64 R3, R2 ;  /* 0x0000000200037310 */ /* 0x000e240000301000 */
[----:B0-----:R-:W-:-:S06]  /*1150*/  FMUL R6, R3, R0 ;  /* 0x0000000003067220 */ /* 0x001fcc0000400000 */
[----:B------:R-:W0:Y:S02]  /*1160*/  F2I.NTZ R6, R6 ;  /* 0x0000000600067305 */ /* 0x000e240000203100 */
[----:B0-----:R-:W-:-:S05]  /*1170*/  IMAD.SHL.U32 R0, R6, 0x100, RZ ;  /* 0x0000010006007824 */ /* 0x001fca00078e00ff */
[----:B------:R-:W-:-:S05]  /*1180*/  LOP3.LUT R7, R7, R0, R9, 0xfe, !PT ;  /* 0x0000000007077212 */ /* 0x000fca00078efe09 */
[----:B------:R-:W-:Y:S01]  /*1190*/  STG.E desc[UR4][R4.64], R7 ;  /* 0x0000000704007986 */ /* 0x000fe2000c101904 */
[----:B------:R-:W-:Y:S05]  /*11a0*/  EXIT ;  /* 0x000000000000794d */ /* 0x000fea0003800000 */
.L_x_10:
[----:B------:R-:W-:Y:S01]  /*11b0*/  MOV R8, 0xc638d03f ;  /* 0xc638d03f00087802 */ /* 0x000fe20000000f00 */
[----:B------:R-:W-:-:S06]  /*11c0*/  IMAD.MOV.U32 R9, RZ, RZ, 0x4014f1a6 ;  /* 0x4014f1a6ff097424 */ /* 0x000fcc00078e00ff */
        /* <DEDUP_REMOVED lines=24> */
.L_x_15:
[----:B------:R-:W-:Y:S05]  /*1350*/  BSYNC.RECONVERGENT B0 ;  /* 0x0000000000007941 */ /* 0x000fea0003800200 */
.L_x_14:
[----:B------:R-:W-:Y:S01]  /*1360*/  DADD R2, R2, -4 ;  /* 0xc010000002027429 */ /* 0x000fe20000000000 */
[----:B------:R-:W-:Y:S01]  /*1370*/  FMUL R8, RZ, R0 ;  /* 0x00000000ff087220 */ /* 0x000fe20000400000 */
[----:B------:R-:W-:-:S05]  /*1380*/  FMUL R9, R0, 255 ;  /* 0x437f000000097820 */ /* 0x000fca0000400000 */
[----:B------:R-:W0:Y:S01]  /*1390*/  F2I.NTZ R8, R8 ;  /* 0x0000000800087305 */ /* 0x000e220000203100 */
[----:B------:R-:W-:-:S07]  /*13a0*/  DMUL R2, R2, 255 ;  /* 0x406fe00002027828 */ /* 0x000fce0000000000 */
        /* <DEDUP_REMOVED lines=9> */
.L_x_13:
[----:B------:R-:W-:Y:S01]  /*1440*/  UMOV UR10, 0xf35ade34 ;  /* 0xf35ade34000a7882 */ /* 0x000fe20000000000 */
[----:B------:R-:W-:Y:S02]  /*1450*/  UMOV UR11, 0x401921fd ;  /* 0x401921fd000b7882 */ /* 0x000fe40000000000 */
[----:B------:R-:W-:-:S06]  /*1460*/  DSETP.GTU.AND P0, PT, R12, UR10, PT ;  /* 0x0000000a0c007e2a */ /* 0x000fcc000bf0c000 */
        /* <DEDUP_REMOVED lines=23> */
.L_x_18:
[----:B------:R-:W-:Y:S05]  /*15e0*/  BSYNC.RECONVERGENT B0 ;  /* 0x0000000000007941 */ /* 0x000fea0003800200 */
.L_x_17:
[----:B------:R-:W-:Y:S01]  /*15f0*/  DADD R2, R2, 6 ;  /* 0x4018000002027429 */ /* 0x000fe20000000000 */
[----:B------:R-:W-:Y:S01]  /*1600*/  FMUL R6, R0, 255 ;  /* 0x437f000000067820 */ /* 0x000fe20000400000 */
[----:B------:R-:W-:-:S05]  /*1610*/  FMUL R8, RZ, R0 ;  /* 0x00000000ff087220 */ /* 0x000fca0000400000 */
[----:B------:R-:W0:Y:S01]  /*1620*/  F2I.NTZ R6, R6 ;  /* 0x0000000600067305 */ /* 0x000e220000203100 */
[----:B------:R-:W-:-:S07]  /*1630*/  DMUL R2, R2, 255 ;  /* 0x406fe00002027828 */ /* 0x000fce0000000000 */
[----:B------:R-:W1:Y:S01]  /*1640*/  F2I.NTZ R8, R8 ;  /* 0x0000000800087305 */ /* 0x000e620000203100 */
[----:B0-----:R-:W-:-:S07]  /*1650*/  IMAD.U32 R7, R6, 0x10000, RZ ;  /* 0x0001000006077824 */ /* 0x001fce00078e00ff */
[----:B------:R-:W0:Y:S01]  /*1660*/  F2F.F32.F64 R3, R2 ;  /* 0x0000000200037310 */ /* 0x000e220000301000 */
[----:B-1----:R-:W-:Y:S02]  /*1670*/  IMAD.SHL.U32 R9, R8, 0x100, RZ ;  /* 0x0000010008097824 */ /* 0x002fe400078e00ff */
[----:B0-----:R-:W-:-:S06]  /*1680*/  FMUL R0, R3, R0 ;  /* 0x0000000003007220 */ /* 0x001fcc0000400000 */
[----:B------:R-:W0:Y:S02]  /*1690*/  F2I.NTZ R0, R0 ;  /* 0x0000000000007305 */ /* 0x000e240000203100 */
[----:B0-----:R-:W-:-:S05]  /*16a0*/  LOP3.LUT R7, R7, R9, R0, 0xfe, !PT ;  /* 0x0000000907077212 */ /* 0x001fca00078efe00 */
[----:B------:R-:W-:Y:S01]  /*16b0*/  STG.E desc[UR4][R4.64], R7 ;  /* 0x0000000704007986 */ /* 0x000fe2000c101904 */
[----:B------:R-:W-:Y:S05]  /*16c0*/  EXIT ;  /* 0x000000000000794d */ /* 0x000fea0003800000 */
.L_x_16:
[----:B------:R-:W-:-:S06]  /*16d0*/  FMUL R0, RZ, R0 ;  /* 0x00000000ff007220 */ /* 0x000fcc0000400000 */
[----:B------:R-:W1:Y:S02]  /*16e0*/  F2I.NTZ R0, R0 ;  /* 0x0000000000007305 */ /* 0x000e640000203100 */
[C---:B-1----:R-:W-:Y:S01]  /*16f0*/  IMAD.SHL.U32 R2, R0.reuse, 0x100, RZ ;  /* 0x0000010000027824 */ /* 0x042fe200078e00ff */
[----:B0-----:R-:W-:-:S04]  /*1700*/  SHF.L.U32 R3, R0, 0x10, RZ ;  /* 0x0000001000037819 */ /* 0x001fc800000006ff */
[----:B------:R-:W-:-:S05]  /*1710*/  LOP3.LUT R3, R0, R2, R3, 0xfe, !PT ;  /* 0x0000000200037212 */ /* 0x000fca00078efe03 */
[----:B------:R-:W-:Y:S01]  /*1720*/  STG.E desc[UR4][R4.64], R3 ;  /* 0x0000000304007986 */ /* 0x000fe2000c101904 */
[----:B------:R-:W-:Y:S05]  /*1730*/  EXIT ;  /* 0x000000000000794d */ /* 0x000fea0003800000 */
        .weak           $__internal_0_$__cuda_sm20_div_rn_f64_full
        .type           $__internal_0_$__cuda_sm20_div_rn_f64_full,@function
        .size           $__internal_0_$__cuda_sm20_div_rn_f64_full,(.L_x_25 - $__internal_0_$__cuda_sm20_div_rn_f64_full)
$__internal_0_$__cuda_sm20_div_rn_f64_full:
[C---:B------:R-:W-:Y:S01]  /*1740*/  FSETP.GEU.AND P0, PT, |R11|.reuse, 1.469367938527859385e-39, PT ;  /* 0x001000000b00780b */ /* 0x040fe20003f0e200 */
[----:B------:R-:W-:Y:S01]  /*1750*/  IMAD.U32 R2, RZ, RZ, UR6 ;  /* 0x00000006ff027e24 */ /* 0x000fe2000f8e00ff */
[----:B------:R-:W-:Y:S01]  /*1760*/  LOP3.LUT R3, R11, 0x800fffff, RZ, 0xc0, !PT ;  /* 0x800fffff0b037812 */ /* 0x000fe200078ec0ff */
[----:B------:R-:W-:Y:S01]  /*1770*/  IMAD.MOV.U32 R18, RZ, RZ, 0x1 ;  /* 0x00000001ff127424 */ /* 0x000fe200078e00ff */
[----:B------:R-:W-:Y:S01]  /*1780*/  MOV R6, UR6 ;  /* 0x0000000600067c02 */ /* 0x000fe20008000f00 */
[----:B------:R-:W-:Y:S01]  /*1790*/  BSSY.RECONVERGENT B1, `(.L_x_19) ;  /* 0x0000055000017945 */ /* 0x000fe20003800200 */
[----:B------:R-:W-:Y:S01]  /*17a0*/  LOP3.LUT R7, R3, 0x3ff00000, RZ, 0xfc, !PT ;  /* 0x3ff0000003077812 */ /* 0x000fe200078efcff */
[----:B------:R-:W-:Y:S01]  /*17b0*/  IMAD.MOV.U32 R3, RZ, RZ, R11 ;  /* 0x000000ffff037224 */ /* 0x000fe200078e000b */
[C---:B------:R-:W-:Y:S02]  /*17c0*/  FSETP.GEU.AND P2, PT, |R9|.reuse, 1.469367938527859385e-39, PT ;  /* 0x001000000900780b */ /* 0x040fe40003f4e200 */
[----:B------:R-:W-:-:S02]  /*17d0*/  LOP3.LUT R13, R9, 0x7ff00000, RZ, 0xc0, !PT ;  /* 0x7ff00000090d7812 */ /* 0x000fc400078ec0ff */
[----:B------:R-:W-:Y:S01]  /*17e0*/  LOP3.LUT R16, R11, 0x7ff00000, RZ, 0xc0, !PT ;  /* 0x7ff000000b107812 */ /* 0x000fe200078ec0ff */
[----:B------:R-:W-:-:S03]  /*17f0*/  @!P0 DMUL R6, R2, 8.98846567431157953865e+307 ;  /* 0x7fe0000002068828 */ /* 0x000fc60000000000 */
[----:B------:R-:W-:-:S03]  /*1800*/  ISETP.GE.U32.AND P1, PT, R13, R16, PT ;  /* 0x000000100d00720c */ /* 0x000fc60003f26070 */
[----:B------:R-:W0:Y:S02]  /*1810*/  MUFU.RCP64H R19, R7 ;  /* 0x0000000700137308 */ /* 0x000e240000001800 */
[----:B------:R-:W-:-:S04]  /*1820*/  @!P2 LOP3.LUT R10, R3, 0x7ff00000, RZ, 0xc0, !PT ;  /* 0x7ff00000030aa812 */ /* 0x000fc800078ec0ff */
[----:B------:R-:W-:Y:S01]  /*1830*/  @!P2 ISETP.GE.U32.AND P3, PT, R13, R10, PT ;  /* 0x0000000a0d00a20c */ /* 0x000fe20003f66070 */
[----:B------:R-:W-:Y:S01]  /*1840*/  IMAD.MOV.U32 R10, RZ, RZ, R8 ;  /* 0x000000ffff0a7224 */ /* 0x000fe200078e0008 */
[----:B0-----:R-:W-:-:S08]  /*1850*/  DFMA R14, R18, -R6, 1 ;  /* 0x3ff00000120e742b */ /* 0x001fd00000000806 */
[----:B------:R-:W-:Y:S01]  /*1860*/  DFMA R20, R14, R14, R14 ;  /* 0x0000000e0e14722b */ /* 0x000fe2000000000e */
[----:B------:R-:W-:-:S04]  /*1870*/  MOV R14, 0x1ca00000 ;  /* 0x1ca00000000e7802 */ /* 0x000fc80000000f00 */
[C---:B------:R-:W-:Y:S02]  /*1880*/  @!P2 SEL R15, R14.reuse, 0x63400000, !P3 ;  /* 0x634000000e0fa807 */ /* 0x040fe40005800000 */
[----:B------:R-:W-:Y:S01]  /*1890*/  SEL R11, R14, 0x63400000, !P1 ;  /* 0x634000000e0b7807 */ /* 0x000fe20004800000 */
[----:B------:R-:W-:Y:S01]  /*18a0*/  DFMA R18, R18, R20, R18 ;  /* 0x000000141212722b */ /* 0x000fe20000000012 */
[--C-:B------:R-:W-:Y:S01]  /*18b0*/  @!P2 LOP3.LUT R15, R15, 0x80000000, R9.reuse, 0xf8, !PT ;  /* 0x800000000f0fa812 */ /* 0x100fe200078ef809 */
[----:B------:R-:W-:Y:S01]  /*18c0*/  @!P2 IMAD.MOV.U32 R20, RZ, RZ, RZ ;  /* 0x000000ffff14a224 */ /* 0x000fe200078e00ff */
[----:B------:R-:W-:Y:S02]  /*18d0*/  LOP3.LUT R11, R11, 0x800fffff, R9, 0xf8, !PT ;  /* 0x800fffff0b0b7812 */ /* 0x000fe400078ef809 */
[----:B------:R-:W-:-:S03]  /*18e0*/  @!P2 LOP3.LUT R21, R15, 0x100000, RZ, 0xfc, !PT ;  /* 0x001000000f15a812 */ /* 0x000fc600078efcff */
[----:B------:R-:W-:-:S03]  /*18f0*/  DFMA R22, R18, -R6, 1 ;  /* 0x3ff000001216742b */ /* 0x000fc60000000806 */
[----:B------:R-:W-:-:S05]  /*1900*/  @!P2 DFMA R10, R10, 2, -R20 ;  /* 0x400000000a0aa82b */ /* 0x000fca0000000814 */
[----:B------:R-:W-:Y:S01]  /*1910*/  DFMA R18, R18, R22, R18 ;  /* 0x000000161212722b */ /* 0x000fe20000000012 */
[----:B------:R-:W-:Y:S01]  /*1920*/  MOV R23, R13 ;  /* 0x0000000d00177202 */ /* 0x000fe20000000f00 */
[----:B------:R-:W-:Y:S01]  /*1930*/  IMAD.MOV.U32 R22, RZ, RZ, R16 ;  /* 0x000000ffff167224 */ /* 0x000fe200078e0010 */
[----:B------:R-:W-:Y:S02]  /*1940*/  @!P0 LOP3.LUT R22, R7, 0x7ff00000, RZ, 0xc0, !PT ;  /* 0x7ff0000007168812 */ /* 0x000fe400078ec0ff */
[----:B------:R-:W-:Y:S02]  /*1950*/  @!P2 LOP3.LUT R23, R11, 0x7ff00000, RZ, 0xc0, !PT ;  /* 0x7ff000000b17a812 */ /* 0x000fe400078ec0ff */
[----:B------:R-:W-:Y:S01]  /*1960*/  IADD3 R24, PT, PT, R22, -0x1, RZ ;  /* 0xffffffff16187810 */ /* 0x000fe20007ffe0ff */
[----:B------:R-:W-:Y:S02]  /*1970*/  DMUL R20, R18, R10 ;  /* 0x0000000a12147228 */ /* 0x000fe40000000000 */
[----:B------:R-:W-:-:S05]  /*1980*/  VIADD R15, R23, 0xffffffff ;  /* 0xffffffff170f7836 */ /* 0x000fca0000000000 */
[----:B------:R-:W-:Y:S01]  /*1990*/  ISETP.GT.U32.AND P0, PT, R15, 0x7feffffe, PT ;  /* 0x7feffffe0f00780c */ /* 0x000fe20003f04070 */
[----:B------:R-:W-:-:S03]  /*19a0*/  DFMA R16, R20, -R6, R10 ;  /* 0x800000061410722b */ /* 0x000fc6000000000a */
[----:B------:R-:W-:-:S05]  /*19b0*/  ISETP.GT.U32.OR P0, PT, R24, 0x7feffffe, P0 ;  /* 0x7feffffe1800780c */ /* 0x000fca0000704470 */
[----:B------:R-:W-:-:S08]  /*19c0*/  DFMA R16, R18, R16, R20 ;  /* 0x000000101210722b */ /* 0x000fd00000000014 */
[----:B------:R-:W-:Y:S05]  /*19d0*/  @P0 BRA `(.L_x_20) ;  /* 0x00000000006c0947 */ /* 0x000fea0003800000 */
[----:B------:R-:W-:-:S04]  /*19e0*/  LOP3.LUT R18, R3, 0x7ff00000, RZ, 0xc0, !PT ;  /* 0x7ff0000003127812 */ /* 0x000fc800078ec0ff */
[CC--:B------:R-:W-:Y:S02]  /*19f0*/  VIADDMNMX R8, R13.reuse, -R18.reuse, 0xb9600000, !PT ;  /* 0xb96000000d087446 */ /* 0x0c0fe40007800912 */
[----:B------:R-:W-:Y:S02]  /*1a00*/  ISETP.GE.U32.AND P0, PT, R13, R18, PT ;  /* 0x000000120d00720c */ /* 0x000fe40003f06070 */
[----:B------:R-:W-:Y:S02]  /*1a10*/  VIMNMX R8, PT, PT, R8, 0x46a00000, PT ;  /* 0x46a0000008087848 */ /* 0x000fe40003fe0100 */
[----:B------:R-:W-:-:S05]  /*1a20*/  SEL R13, R14, 0x63400000, !P0 ;  /* 0x634000000e0d7807 */ /* 0x000fca0004000000 */
[----:B------:R-:W-:Y:S01]  /*1a30*/  IMAD.IADD R13, R8, 0x1, -R13 ;  /* 0x00000001080d7824 */ /* 0x000fe200078e0a0d */
[----:B------:R-:W-:-:S03]  /*1a40*/  MOV R8, RZ ;  /* 0x000000ff00087202 */ /* 0x000fc60000000f00 */
[----:B------:R-:W-:-:S06]  /*1a50*/  VIADD R9, R13, 0x7fe00000 ;  /* 0x7fe000000d097836 */ /* 0x000fcc0000000000 */
[----:B------:R-:W-:-:S10]  /*1a60*/  DMUL R14, R16, R8 ;  /* 0x00000008100e7228 */ /* 0x000fd40000000000 */
[----:B------:R-:W-:-:S13]  /*1a70*/  FSETP.GTU.AND P0, PT, |R15|, 1.469367938527859385e-39, PT ;  /* 0x001000000f00780b */ /* 0x000fda0003f0c200 */
[----:B------:R-:W-:Y:S05]  /*1a80*/  @P0 BRA `(.L_x_21) ;  /* 0x0000000000940947 */ /* 0x000fea0003800000 */
[----:B------:R-:W-:Y:S01]  /*1a90*/  DFMA R6, R16, -R6, R10 ;  /* 0x800000061006722b */ /* 0x000fe2000000000a */
[----:B------:R-:W-:-:S09]  /*1aa0*/  IMAD.MOV.U32 R8, RZ, RZ, RZ ;  /* 0x000000ffff087224 */ /* 0x000fd200078e00ff */
[C---:B------:R-:W-:Y:S02]  /*1ab0*/  FSETP.NEU.AND P0, PT, R7.reuse, RZ, PT ;  /* 0x000000ff0700720b */ /* 0x040fe40003f0d000 */
[----:B------:R-:W-:-:S04]  /*1ac0*/  LOP3.LUT R11, R7, 0x80000000, R3, 0x48, !PT ;  /* 0x80000000070b7812 */ /* 0x000fc800078e4803 */
[----:B------:R-:W-:-:S07]  /*1ad0*/  LOP3.LUT R9, R11, R9, RZ, 0xfc, !PT ;  /* 0x000000090b097212 */ /* 0x000fce00078efcff */
[----:B------:R-:W-:Y:S05]  /*1ae0*/  @!P0 BRA `(.L_x_21) ;  /* 0x00000000007c8947 */ /* 0x000fea0003800000 */
[----:B------:R-:W-:Y:S01]  /*1af0*/  IMAD.MOV R3, RZ, RZ, -R13 ;  /* 0x000000ffff037224 */ /* 0x000fe200078e0a0d */
[----:B------:R-:W-:Y:S01]  /*1b00*/  MOV R2, RZ ;  /* 0x000000ff00027202 */ /* 0x000fe20000000f00 */
[----:B------:R-:W-:-:S05]  /*1b10*/  DMUL.RP R8, R16, R8 ;  /* 0x0000000810087228 */ /* 0x000fca0000008000 */
[----:B------:R-:W-:-:S05]  /*1b20*/  DFMA R2, R14, -R2, R16 ;  /* 0x800000020e02722b */ /* 0x000fca0000000010 */
[----:B------:R-:W-:Y:S02]  /*1b30*/  LOP3.LUT R11, R9, R11, RZ, 0x3c, !PT ;  /* 0x0000000b090b7212 */ /* 0x000fe400078e3cff */
[----:B------:R-:W-:-:S04]  /*1b40*/  IADD3 R2, PT, PT, -R13, -0x43300000, RZ ;  /* 0xbcd000000d027810 */ /* 0x000fc80007ffe1ff */
[----:B------:R-:W-:-:S04]  /*1b50*/  FSETP.NEU.AND P0, PT, |R3|, R2, PT ;  /* 0x000000020300720b */ /* 0x000fc80003f0d200 */
[----:B------:R-:W-:Y:S02]  /*1b60*/  FSEL R14, R8, R14, !P0 ;  /* 0x0000000e080e7208 */ /* 0x000fe40004000000 */
[----:B------:R-:W-:Y:S01]  /*1b70*/  FSEL R15, R11, R15, !P0 ;  /* 0x0000000f0b0f7208 */ /* 0x000fe20004000000 */
[----:B------:R-:W-:Y:S06]  /*1b80*/  BRA `(.L_x_21) ;  /* 0x0000000000547947 */ /* 0x000fec0003800000 */
.L_x_20:
[----:B------:R-:W-:-:S14]  /*1b90*/  DSETP.NAN.AND P0, PT, R8, R8, PT ;  /* 0x000000080800722a */ /* 0x000fdc0003f08000 */
[----:B------:R-:W-:Y:S05]  /*1ba0*/  @P0 BRA `(.L_x_22) ;  /* 0x0000000000440947 */ /* 0x000fea0003800000 */
[----:B------:R-:W-:-:S14]  /*1bb0*/  DSETP.NAN.AND P0, PT, R2, R2, PT ;  /* 0x000000020200722a */ /* 0x000fdc0003f08000 */
[----:B------:R-:W-:Y:S05]  /*1bc0*/  @P0 BRA `(.L_x_23) ;  /* 0x0000000000300947 */ /* 0x000fea0003800000 */
[----:B------:R-:W-:Y:S01]  /*1bd0*/  ISETP.NE.AND P0, PT, R23, R22, PT ;  /* 0x000000161700720c */ /* 0x000fe20003f05270 */
[----:B------:R-:W-:Y:S02]  /*1be0*/  IMAD.MOV.U32 R14, RZ, RZ, 0x0 ;  /* 0x00000000ff0e7424 */ /* 0x000fe400078e00ff */
[----:B------:R-:W-:-:S10]  /*1bf0*/  IMAD.MOV.U32 R15, RZ, RZ, -0x80000 ;  /* 0xfff80000ff0f7424 */ /* 0x000fd400078e00ff */
[----:B------:R-:W-:Y:S05]  /*1c00*/  @!P0 BRA `(.L_x_21) ;  /* 0x0000000000348947 */ /* 0x000fea0003800000 */
[----:B------:R-:W-:Y:S02]  /*1c10*/  ISETP.NE.AND P0, PT, R23, 0x7ff00000, PT ;  /* 0x7ff000001700780c */ /* 0x000fe40003f05270 */
[----:B------:R-:W-:Y:S02]  /*1c20*/  LOP3.LUT R15, R9, 0x80000000, R3, 0x48, !PT ;  /* 0x80000000090f7812 */ /* 0x000fe400078e4803 */
[----:B------:R-:W-:-:S13]  /*1c30*/  ISETP.EQ.OR P0, PT, R22, RZ, !P0 ;  /* 0x000000ff1600720c */ /* 0x000fda0004702670 */
[----:B------:R-:W-:Y:S02]  /*1c40*/  @P0 LOP3.LUT R2, R15, 0x7ff00000, RZ, 0xfc, !PT ;  /* 0x7ff000000f020812 */ /* 0x000fe400078efcff */
[----:B------:R-:W-:Y:S01]  /*1c50*/  @!P0 MOV R14, RZ ;  /* 0x000000ff000e8202 */ /* 0x000fe20000000f00 */
[----:B------:R-:W-:Y:S02]  /*1c60*/  @P0 IMAD.MOV.U32 R14, RZ, RZ, RZ ;  /* 0x000000ffff0e0224 */ /* 0x000fe400078e00ff */
[----:B------:R-:W-:Y:S01]  /*1c70*/  @P0 IMAD.MOV.U32 R15, RZ, RZ, R2 ;  /* 0x000000ffff0f0224 */ /* 0x000fe200078e0002 */
[----:B------:R-:W-:Y:S06]  /*1c80*/  BRA `(.L_x_21) ;  /* 0x0000000000147947 */ /* 0x000fec0003800000 */
.L_x_23:
[----:B------:R-:W-:Y:S02]  /*1c90*/  LOP3.LUT R15, R3, 0x80000, RZ, 0xfc, !PT ;  /* 0x00080000030f7812 */ /* 0x000fe400078efcff */
[----:B------:R-:W-:Y:S01]  /*1ca0*/  MOV R14, R2 ;  /* 0x00000002000e7202 */ /* 0x000fe20000000f00 */
[----:B------:R-:W-:Y:S06]  /*1cb0*/  BRA `(.L_x_21) ;  /* 0x0000000000087947 */ /* 0x000fec0003800000 */
.L_x_22:
[----:B------:R-:W-:Y:S01]  /*1cc0*/  LOP3.LUT R15, R9, 0x80000, RZ, 0xfc, !PT ;  /* 0x00080000090f7812 */ /* 0x000fe200078efcff */
[----:B------:R-:W-:-:S07]  /*1cd0*/  IMAD.MOV.U32 R14, RZ, RZ, R8 ;  /* 0x000000ffff0e7224 */ /* 0x000fce00078e0008 */
.L_x_21:
[----:B------:R-:W-:Y:S05]  /*1ce0*/  BSYNC.RECONVERGENT B1 ;  /* 0x0000000000017941 */ /* 0x000fea0003800200 */
.L_x_19:
[----:B------:R-:W-:Y:S01]  /*1cf0*/  HFMA2 R13, -RZ, RZ, 0, 0 ;  /* 0x00000000ff0d7431 */ /* 0x000fe200000001ff */
[----:B------:R-:W-:Y:S01]  /*1d00*/  MOV R2, R14 ;  /* 0x0000000e00027202 */ /* 0x000fe20000000f00 */
[----:B------:R-:W-:Y:S02]  /*1d10*/  IMAD.MOV.U32 R3, RZ, RZ, R15 ;  /* 0x000000ffff037224 */ /* 0x000fe400078e000f */
[----:B------:R-:W-:Y:S05]  /*1d20*/  RET.REL.NODEC R12 `(colorsKernel) ;  /* 0xffffffe00cb47950 */ /* 0x000fea0003c3ffff */
.L_x_24:
[----:B------:R-:W-:-:S00]  /*1d30*/  BRA `(.L_x_24) ;  /* 0xfffffffc00fc7947 */ /* 0x000fc0000383ffff */
[----:B------:R-:W-:-:S00]  /*1d40*/  NOP ;  /* 0x0000000000007918 */ /* 0x000fc00000000000 */
        /* <DEDUP_REMOVED lines=11> */
.L_x_25:


//--------------------- .nv.shared.reserved.0     --------------------------
	.section	.nv.shared.reserved.0,"aw",@nobits
	.weak		__nv_reservedSMEM_offset_0_alias
	.size		__nv_reservedSMEM_offset_0_alias, 0, 64
	.other		__nv_reservedSMEM_offset_0_alias,@"STO_CUDA_RESERVED_SHARED STV_DEFAULT"
__nv_reservedSMEM_offset_0_alias:
	.zero		0
	.zero		64


//--------------------- .nv.constant0.colorsKernel --------------------------
	.section	.nv.constant0.colorsKernel,"a",@progbits
	.sectionflags	@""
	.align	4
.nv.constant0.colorsKernel:
	.zero		952


//--------------------- SYMBOLS --------------------------

	.type		.nv.reservedSmem.offset0,@object
	.size		.nv.reservedSmem.offset0,0x4
